	.headerflags	@"EF_CUDA_TEXMODE_UNIFIED EF_CUDA_64BIT_ADDRESS EF_CUDA_ACCELERATORS EF_CUDA_SM90 EF_CUDA_VIRTUAL_SM(EF_CUDA_SM90)"
	.elftype	@"ET_EXEC"


//--------------------- .nv.info                  --------------------------
	.section	.nv.info,"",@"SHT_CUDA_INFO"
	.align	4


	//----- nvinfo : EIATTR_REGCOUNT
	.align		4
        /*0000*/ 	.byte	0x04, 0x2f
        /*0002*/ 	.short	(.L_1 - .L_0)
	.align		4
.L_0:
        /*0004*/ 	.word	index@(triton_poi_fused_add_relu_0)
        /*0008*/ 	.word	0x0000000c


	//----- nvinfo : EIATTR_MIN_STACK_SIZE
	.align		4
.L_1:
        /*000c*/ 	.byte	0x04, 0x12
        /*000e*/ 	.short	(.L_3 - .L_2)
	.align		4
.L_2:
        /*0010*/ 	.word	index@(triton_poi_fused_add_relu_0)
        /*0014*/ 	.word	0x00000000


	//----- nvinfo : EIATTR_FRAME_SIZE
	.align		4
.L_3:
        /*0018*/ 	.byte	0x04, 0x11
        /*001a*/ 	.short	(.L_5 - .L_4)
	.align		4
.L_4:
        /*001c*/ 	.word	index@(triton_poi_fused_add_relu_0)
        /*0020*/ 	.word	0x00000000


	//----- nvinfo : EIATTR_MIN_STACK_SIZE
	.align		4
.L_5:
        /*0024*/ 	.byte	0x04, 0x12
        /*0026*/ 	.short	(.L_7 - .L_6)
	.align		4
.L_6:
        /*0028*/ 	.word	index@(triton_poi_fused_add_relu_0)
        /*002c*/ 	.word	0x00000000
.L_7:


//--------------------- .nv.info.triton_poi_fused_add_relu_0 --------------------------
	.section	.nv.info.triton_poi_fused_add_relu_0,"",@"SHT_CUDA_INFO"
	.sectionflags	@""
	.align	4


	//----- nvinfo : EIATTR_CUDA_API_VERSION
	.align		4
        /*0000*/ 	.byte	0x04, 0x37
        /*0002*/ 	.short	(.L_9 - .L_8)
.L_8:
        /*0004*/ 	.word	0x0000007c


	//----- nvinfo : EIATTR_KPARAM_INFO
	.align		4
.L_9:
        /*0008*/ 	.byte	0x04, 0x17
        /*000a*/ 	.short	(.L_11 - .L_10)
.L_10:
        /*000c*/ 	.word	0x00000000
        /*0010*/ 	.short	0x0002
        /*0012*/ 	.short	0x0010
        /*0014*/ 	.byte	0x00, 0xf0, 0x11, 0x00


	//----- nvinfo : EIATTR_KPARAM_INFO
	.align		4
.L_11:
        /*0018*/ 	.byte	0x04, 0x17
        /*001a*/ 	.short	(.L_13 - .L_12)
.L_12:
        /*001c*/ 	.word	0x00000000
        /*0020*/ 	.short	0x0001
        /*0022*/ 	.short	0x0008
        /*0024*/ 	.byte	0x00, 0xf4, 0x21, 0x00


	//----- nvinfo : EIATTR_KPARAM_INFO
	.align		4
.L_13:
        /*0028*/ 	.byte	0x04, 0x17
        /*002a*/ 	.short	(.L_15 - .L_14)
.L_14:
        /*002c*/ 	.word	0x00000000
        /*0030*/ 	.short	0x0000
        /*0032*/ 	.short	0x0000
        /*0034*/ 	.byte	0x00, 0xf4, 0x21, 0x00


	//----- nvinfo : EIATTR_SPARSE_MMA_MASK
	.align		4
.L_15:
        /*0038*/ 	.byte	0x03, 0x50
        /*003a*/ 	.short	0x0000


	//----- nvinfo : EIATTR_MAXREG_COUNT
	.align		4
        /*003c*/ 	.byte	0x03, 0x1b
        /*003e*/ 	.short	0x00ff


	//----- nvinfo : EIATTR_EXIT_INSTR_OFFSETS
	.align		4
        /*0040*/ 	.byte	0x04, 0x1c
        /*0042*/ 	.short	(.L_17 - .L_16)


	//   ....[0]....
.L_16:
        /*0044*/ 	.word	0x00000190


	//   ....[1]....
        /*0048*/ 	.word	0x000001b0


	//----- nvinfo : EIATTR_REQNTID
	.align		4
.L_17:
        /*004c*/ 	.byte	0x04, 0x10
        /*004e*/ 	.short	(.L_19 - .L_18)
.L_18:
        /*0050*/ 	.word	0x00000020
        /*0054*/ 	.word	0x00000001
        /*0058*/ 	.word	0x00000001


	//----- nvinfo : EIATTR_CBANK_PARAM_SIZE
	.align		4
.L_19:
        /*005c*/ 	.byte	0x03, 0x19
        /*005e*/ 	.short	0x0014


	//----- nvinfo : EIATTR_PARAM_CBANK
	.align		4
        /*0060*/ 	.byte	0x04, 0x0a
        /*0062*/ 	.short	(.L_21 - .L_20)
	.align		4
.L_20:
        /*0064*/ 	.word	index@(.nv.constant0.triton_poi_fused_add_relu_0)
        /*0068*/ 	.short	0x0210
        /*006a*/ 	.short	0x0014


	//----- nvinfo : EIATTR_SW_WAR
	.align		4
.L_21:
        /*006c*/ 	.byte	0x04, 0x36
        /*006e*/ 	.short	(.L_23 - .L_22)
.L_22:
        /*0070*/ 	.word	0x00000008
.L_23:


//--------------------- .nv.callgraph             --------------------------
	.section	.nv.callgraph,"",@"SHT_CUDA_CALLGRAPH"
	.align	4
	.sectionentsize	8
	.align		4
        /*0000*/ 	.word	0x00000000
	.align		4
        /*0004*/ 	.word	0xffffffff
	.align		4
        /*0008*/ 	.word	0x00000000
	.align		4
        /*000c*/ 	.word	0xfffffffe
	.align		4
        /*0010*/ 	.word	0x00000000
	.align		4
        /*0014*/ 	.word	0xfffffffd
	.align		4
        /*0018*/ 	.word	0x00000000
	.align		4
        /*001c*/ 	.word	0xfffffffc


//--------------------- .text.triton_poi_fused_add_relu_0 --------------------------
	.section	.text.triton_poi_fused_add_relu_0,"ax",@progbits
	.align	128
        .global         triton_poi_fused_add_relu_0
        .type           triton_poi_fused_add_relu_0,@function
        .size           triton_poi_fused_add_relu_0,(.L_x_1 - triton_poi_fused_add_relu_0)
        .other          triton_poi_fused_add_relu_0,@"STO_CUDA_ENTRY STV_DEFAULT"
triton_poi_fused_add_relu_0:
.text.triton_poi_fused_add_relu_0:
[----:B------:R-:W0:Y:S02]  /*0000*/  LDC R1, c[0x0][0x28] ;  /* 0x00000a00ff017b82 */ /* 0x000e240000000800 */
[----:B------:R-:W1:Y:S01]  /*0010*/  S2R R8, SR_TID.X ;  /* 0x0000000000087919 */ /* 0x000e620000002100 */
[----:B------:R-:W2:Y:S01]  /*0020*/  LDC.64 R4, c[0x0][0x218] ;  /* 0x00008600ff047b82 */ /* 0x000ea20000000a00 */
[----:B------:R-:W-:Y:S01]  /*0030*/  ULDC.64 UR4, c[0x0][0x208] ;  /* 0x0000820000047ab9 */ /* 0x000fe20000000a00 */
[----:B------:R-:W3:Y:S06]  /*0040*/  S2R R7, SR_CTAID.X ;  /* 0x0000000000077919 */ /* 0x000eec0000002500 */
[----:B------:R-:W4:Y:S01]  /*0050*/  LDC.64 R2, c[0x0][0x210] ;  /* 0x00008400ff027b82 */ /* 0x000f220000000a00 */
[----:B-1----:R-:W-:-:S02]  /*0060*/  LOP3.LUT R0, R8, 0xf, RZ, 0xc0, !PT ;  /* 0x0000000f08007812 */ /* 0x002fc400078ec0ff */
[----:B---3--:R-:W-:-:S03]  /*0070*/  SHF.R.S32.HI R6, RZ, 0x1b, R7 ;  /* 0x0000001bff067819 */ /* 0x008fc60000011407 */
[----:B------:R-:W-:Y:S01]  /*0080*/  IMAD R7, R7, 0x10, R0 ;  /* 0x0000001007077824 */ /* 0x000fe200078e0200 */
[----:B------:R-:W-:-:S03]  /*0090*/  SGXT R0, R6, 0x1 ;  /* 0x000000010600781a */ /* 0x000fc60000000200 */
[C---:B----4-:R-:W-:Y:S01]  /*00a0*/  IMAD.WIDE R2, R7.reuse, 0x4, R2 ;  /* 0x0000000407027825 */ /* 0x050fe200078e0202 */
[----:B------:R-:W-:Y:S02]  /*00b0*/  ISETP.GE.AND P0, PT, R7, 0x10, PT ;  /* 0x000000100700780c */ /* 0x000fe40003f06270 */
[----:B------:R-:W-:-:S04]  /*00c0*/  LEA.HI R0, R0, R7, RZ, 0x2 ;  /* 0x0000000700007211 */ /* 0x000fc800078f10ff */
[----:B------:R-:W-:-:S05]  /*00d0*/  LOP3.LUT R0, R0, 0xfffffffc, RZ, 0xc0, !PT ;  /* 0xfffffffc00007812 */ /* 0x000fca00078ec0ff */
[----:B------:R-:W-:Y:S02]  /*00e0*/  IMAD.IADD R9, R7, 0x1, -R0 ;  /* 0x0000000107097824 */ /* 0x000fe400078e0a00 */
[----:B------:R-:W-:Y:S02]  /*00f0*/  IMAD.MOV.U32 R0, RZ, RZ, RZ ;  /* 0x000000ffff007224 */ /* 0x000fe400078e00ff */
[----:B--2---:R-:W-:-:S04]  /*0100*/  IMAD.WIDE R4, R9, 0x4, R4 ;  /* 0x0000000409047825 */ /* 0x004fc800078e0204 */
[----:B------:R-:W-:Y:S01]  /*0110*/  IMAD.MOV.U32 R9, RZ, RZ, RZ ;  /* 0x000000ffff097224 */ /* 0x000fe200078e00ff */
[----:B------:R-:W2:Y:S05]  /*0120*/  @!P0 LDG.E R0, desc[UR4][R2.64] ;  /* 0x0000000402008981 */ /* 0x000eaa000c1e1900 */
[----:B------:R-:W2:Y:S01]  /*0130*/  @!P0 LDG.E.EL R9, desc[UR4][R4.64] ;  /* 0x0000000404098981 */ /* 0x000ea2000c2e1900 */
[----:B------:R-:W-:-:S04]  /*0140*/  LOP3.LUT P0, RZ, R8, 0x10, RZ, 0xc0, !PT ;  /* 0x0000001008ff7812 */ /* 0x000fc8000780c0ff */
[----:B------:R-:W-:Y:S01]  /*0150*/  ISETP.LT.AND P0, PT, R7, 0x10, !P0 ;  /* 0x000000100700780c */ /* 0x000fe20004701270 */
[----:B--2---:R-:W-:Y:S01]  /*0160*/  FADD R6, R9, R0 ;  /* 0x0000000009067221 */ /* 0x004fe20000000000 */
[----:B------:R-:W-:-:S04]  /*0170*/  FSETP.GEU.AND P1, PT, R0, -R9, PT ;  /* 0x800000090000720b */ /* 0x000fc80003f2e000 */
[----:B------:R-:W-:-:S07]  /*0180*/  FSEL R7, R6, RZ, P1 ;  /* 0x000000ff06077208 */ /* 0x000fce0000800000 */
[----:B------:R-:W-:Y:S05]  /*0190*/  @!P0 EXIT ;  /* 0x000000000000894d */ /* 0x000fea0003800000 */
[----:B------:R-:W-:Y:S01]  /*01a0*/  STG.E desc[UR4][R2.64], R7 ;  /* 0x0000000702007986 */ /* 0x000fe2000c101904 */
[----:B------:R-:W-:Y:S05]  /*01b0*/  EXIT ;  /* 0x000000000000794d */ /* 0x000fea0003800000 */
.L_x_0:
[----:B------:R-:W-:-:S00]  /*01c0*/  BRA `(.L_x_0) ;  /* 0xfffffffc00fc7947 */ /* 0x000fc0000383ffff */
[----:B------:R-:W-:-:S00]  /*01d0*/  NOP ;  /* 0x0000000000007918 */ /* 0x000fc00000000000 */
        /* <DEDUP_REMOVED lines=10> */
.L_x_1:


//--------------------- .nv.constant0.triton_poi_fused_add_relu_0 --------------------------
	.section	.nv.constant0.triton_poi_fused_add_relu_0,"a",@progbits
	.sectionflags	@""
	.align	4
.nv.constant0.triton_poi_fused_add_relu_0:
	.zero		548
